//
// Generated by NVIDIA NVVM Compiler
//
// Compiler Build ID: CL-36424714
// Cuda compilation tools, release 13.0, V13.0.88
// Based on NVVM 20.0.0
//

.version 9.0
.target sm_100
.address_size 64

	// .globl	_Z9p1_kernelPdS_S_
// _ZZ9p1_kernelPdS_S_E2As has been demoted
// _ZZ9p1_kernelPdS_S_E2Bs has been demoted

.visible .entry _Z9p1_kernelPdS_S_(
	.param .u64 .ptr .align 1 _Z9p1_kernelPdS_S__param_0,
	.param .u64 .ptr .align 1 _Z9p1_kernelPdS_S__param_1,
	.param .u64 .ptr .align 1 _Z9p1_kernelPdS_S__param_2
)
{
	.reg .pred 	%p<6>;
	.reg .b32 	%r<45>;
	.reg .b64 	%rd<28>;
	.reg .b64 	%fd<98>;
	// demoted variable
	.shared .align 8 .b8 _ZZ9p1_kernelPdS_S_E2As[4096];
	// demoted variable
	.shared .align 8 .b8 _ZZ9p1_kernelPdS_S_E2Bs[4096];
	ld.param.u64 	%rd10, [_Z9p1_kernelPdS_S__param_0];
	ld.param.u64 	%rd11, [_Z9p1_kernelPdS_S__param_1];
	ld.param.u64 	%rd12, [_Z9p1_kernelPdS_S__param_2];
	cvta.to.global.u64 	%rd1, %rd10;
	cvta.to.global.u64 	%rd2, %rd11;
	cvta.to.global.u64 	%rd13, %rd12;
	mov.u32 	%r17, %ctaid.x;
	mov.u32 	%r1, %ctaid.y;
	mov.u32 	%r18, %tid.x;
	shl.b32 	%r19, %r17, 2;
	add.s32 	%r2, %r19, %r18;
	shl.b32 	%r20, %r1, 7;
	add.s32 	%r21, %r20, %r2;
	mul.wide.u32 	%rd14, %r21, 8;
	add.s64 	%rd3, %rd13, %rd14;
	ld.global.f64 	%fd96, [%rd3];
	shl.b32 	%r22, %r18, 10;
	mov.u32 	%r23, _ZZ9p1_kernelPdS_S_E2As;
	add.s32 	%r3, %r23, %r22;
	mov.u32 	%r24, _ZZ9p1_kernelPdS_S_E2Bs;
	add.s32 	%r4, %r24, %r22;
	mov.b32 	%r41, 0;
	mul.wide.u32 	%rd19, %r1, 131072;
	or.b64  	%rd20, %rd19, 64;
	add.s64 	%rd21, %rd1, %rd20;
	add.s64 	%rd22, %rd2, %rd20;
$L__BB0_1:
	mov.u32 	%r5, %r41;
	cvt.u64.u32 	%rd15, %r5;
	mov.u32 	%r26, %tid.x;
	cvt.u64.u32 	%rd16, %r26;
	add.s64 	%rd17, %rd16, %rd15;
	shl.b64 	%rd18, %rd17, 10;
	add.s64 	%rd27, %rd21, %rd18;
	add.s64 	%rd26, %rd22, %rd18;
	mov.b32 	%r42, 64;
$L__BB0_2:
	ld.global.f64 	%fd7, [%rd27+-64];
	add.s32 	%r27, %r3, %r42;
	st.shared.f64 	[%r27+-64], %fd7;
	ld.global.f64 	%fd8, [%rd26+-64];
	add.s32 	%r28, %r4, %r42;
	st.shared.f64 	[%r28+-64], %fd8;
	ld.global.f64 	%fd9, [%rd27+-56];
	st.shared.f64 	[%r27+-56], %fd9;
	ld.global.f64 	%fd10, [%rd26+-56];
	st.shared.f64 	[%r28+-56], %fd10;
	ld.global.f64 	%fd11, [%rd27+-48];
	st.shared.f64 	[%r27+-48], %fd11;
	ld.global.f64 	%fd12, [%rd26+-48];
	st.shared.f64 	[%r28+-48], %fd12;
	ld.global.f64 	%fd13, [%rd27+-40];
	st.shared.f64 	[%r27+-40], %fd13;
	ld.global.f64 	%fd14, [%rd26+-40];
	st.shared.f64 	[%r28+-40], %fd14;
	ld.global.f64 	%fd15, [%rd27+-32];
	st.shared.f64 	[%r27+-32], %fd15;
	ld.global.f64 	%fd16, [%rd26+-32];
	st.shared.f64 	[%r28+-32], %fd16;
	ld.global.f64 	%fd17, [%rd27+-24];
	st.shared.f64 	[%r27+-24], %fd17;
	ld.global.f64 	%fd18, [%rd26+-24];
	st.shared.f64 	[%r28+-24], %fd18;
	ld.global.f64 	%fd19, [%rd27+-16];
	st.shared.f64 	[%r27+-16], %fd19;
	ld.global.f64 	%fd20, [%rd26+-16];
	st.shared.f64 	[%r28+-16], %fd20;
	ld.global.f64 	%fd21, [%rd27+-8];
	st.shared.f64 	[%r27+-8], %fd21;
	ld.global.f64 	%fd22, [%rd26+-8];
	st.shared.f64 	[%r28+-8], %fd22;
	ld.global.f64 	%fd23, [%rd27];
	st.shared.f64 	[%r27], %fd23;
	ld.global.f64 	%fd24, [%rd26];
	st.shared.f64 	[%r28], %fd24;
	ld.global.f64 	%fd25, [%rd27+8];
	st.shared.f64 	[%r27+8], %fd25;
	ld.global.f64 	%fd26, [%rd26+8];
	st.shared.f64 	[%r28+8], %fd26;
	ld.global.f64 	%fd27, [%rd27+16];
	st.shared.f64 	[%r27+16], %fd27;
	ld.global.f64 	%fd28, [%rd26+16];
	st.shared.f64 	[%r28+16], %fd28;
	ld.global.f64 	%fd29, [%rd27+24];
	st.shared.f64 	[%r27+24], %fd29;
	ld.global.f64 	%fd30, [%rd26+24];
	st.shared.f64 	[%r28+24], %fd30;
	ld.global.f64 	%fd31, [%rd27+32];
	st.shared.f64 	[%r27+32], %fd31;
	ld.global.f64 	%fd32, [%rd26+32];
	st.shared.f64 	[%r28+32], %fd32;
	ld.global.f64 	%fd33, [%rd27+40];
	st.shared.f64 	[%r27+40], %fd33;
	ld.global.f64 	%fd34, [%rd26+40];
	st.shared.f64 	[%r28+40], %fd34;
	ld.global.f64 	%fd35, [%rd27+48];
	st.shared.f64 	[%r27+48], %fd35;
	ld.global.f64 	%fd36, [%rd26+48];
	st.shared.f64 	[%r28+48], %fd36;
	ld.global.f64 	%fd37, [%rd27+56];
	st.shared.f64 	[%r27+56], %fd37;
	ld.global.f64 	%fd38, [%rd26+56];
	st.shared.f64 	[%r28+56], %fd38;
	add.s32 	%r42, %r42, 128;
	add.s64 	%rd27, %rd27, 128;
	add.s64 	%rd26, %rd26, 128;
	setp.ne.s32 	%p1, %r42, 1088;
	@%p1 bra 	$L__BB0_2;
	setp.ge.u32 	%p2, %r1, %r2;
	bar.sync 	0;
	@%p2 bra 	$L__BB0_8;
	mov.u32 	%r43, %r5;
$L__BB0_5:
	sub.s32 	%r30, %r43, %r5;
	shl.b32 	%r31, %r30, 10;
	mov.u32 	%r32, _ZZ9p1_kernelPdS_S_E2As;
	add.s32 	%r9, %r32, %r31;
	shl.b32 	%r33, %r43, 7;
	shl.b32 	%r34, %r2, 14;
	add.s32 	%r10, %r33, %r34;
	mov.u32 	%r35, _ZZ9p1_kernelPdS_S_E2Bs;
	add.s32 	%r11, %r35, %r31;
	mov.b32 	%r44, 0;
$L__BB0_6:
	shl.b32 	%r36, %r44, 3;
	add.s32 	%r37, %r9, %r36;
	ld.shared.f64 	%fd39, [%r37];
	add.s32 	%r38, %r10, %r44;
	mul.wide.u32 	%rd23, %r38, 8;
	add.s64 	%rd24, %rd2, %rd23;
	ld.global.f64 	%fd40, [%rd24];
	add.s64 	%rd25, %rd1, %rd23;
	ld.global.f64 	%fd41, [%rd25];
	add.s32 	%r39, %r11, %r36;
	ld.shared.f64 	%fd42, [%r39];
	mul.f64 	%fd43, %fd41, %fd42;
	fma.rn.f64 	%fd44, %fd39, %fd40, %fd43;
	fma.rn.f64 	%fd45, %fd44, 0d3FE0000000000000, %fd96;
	ld.shared.f64 	%fd46, [%r37+8];
	ld.global.f64 	%fd47, [%rd24+8];
	ld.global.f64 	%fd48, [%rd25+8];
	ld.shared.f64 	%fd49, [%r39+8];
	mul.f64 	%fd50, %fd48, %fd49;
	fma.rn.f64 	%fd51, %fd46, %fd47, %fd50;
	fma.rn.f64 	%fd52, %fd51, 0d3FE0000000000000, %fd45;
	ld.shared.f64 	%fd53, [%r37+16];
	ld.global.f64 	%fd54, [%rd24+16];
	ld.global.f64 	%fd55, [%rd25+16];
	ld.shared.f64 	%fd56, [%r39+16];
	mul.f64 	%fd57, %fd55, %fd56;
	fma.rn.f64 	%fd58, %fd53, %fd54, %fd57;
	fma.rn.f64 	%fd59, %fd58, 0d3FE0000000000000, %fd52;
	ld.shared.f64 	%fd60, [%r37+24];
	ld.global.f64 	%fd61, [%rd24+24];
	ld.global.f64 	%fd62, [%rd25+24];
	ld.shared.f64 	%fd63, [%r39+24];
	mul.f64 	%fd64, %fd62, %fd63;
	fma.rn.f64 	%fd65, %fd60, %fd61, %fd64;
	fma.rn.f64 	%fd66, %fd65, 0d3FE0000000000000, %fd59;
	ld.shared.f64 	%fd67, [%r37+32];
	ld.global.f64 	%fd68, [%rd24+32];
	ld.global.f64 	%fd69, [%rd25+32];
	ld.shared.f64 	%fd70, [%r39+32];
	mul.f64 	%fd71, %fd69, %fd70;
	fma.rn.f64 	%fd72, %fd67, %fd68, %fd71;
	fma.rn.f64 	%fd73, %fd72, 0d3FE0000000000000, %fd66;
	ld.shared.f64 	%fd74, [%r37+40];
	ld.global.f64 	%fd75, [%rd24+40];
	ld.global.f64 	%fd76, [%rd25+40];
	ld.shared.f64 	%fd77, [%r39+40];
	mul.f64 	%fd78, %fd76, %fd77;
	fma.rn.f64 	%fd79, %fd74, %fd75, %fd78;
	fma.rn.f64 	%fd80, %fd79, 0d3FE0000000000000, %fd73;
	ld.shared.f64 	%fd81, [%r37+48];
	ld.global.f64 	%fd82, [%rd24+48];
	ld.global.f64 	%fd83, [%rd25+48];
	ld.shared.f64 	%fd84, [%r39+48];
	mul.f64 	%fd85, %fd83, %fd84;
	fma.rn.f64 	%fd86, %fd81, %fd82, %fd85;
	fma.rn.f64 	%fd87, %fd86, 0d3FE0000000000000, %fd80;
	ld.shared.f64 	%fd88, [%r37+56];
	ld.global.f64 	%fd89, [%rd24+56];
	ld.global.f64 	%fd90, [%rd25+56];
	ld.shared.f64 	%fd91, [%r39+56];
	mul.f64 	%fd92, %fd90, %fd91;
	fma.rn.f64 	%fd93, %fd88, %fd89, %fd92;
	fma.rn.f64 	%fd96, %fd93, 0d3FE0000000000000, %fd87;
	add.s32 	%r44, %r44, 8;
	setp.ne.s32 	%p3, %r44, 128;
	@%p3 bra 	$L__BB0_6;
	add.s32 	%r14, %r43, 1;
	add.s32 	%r40, %r5, 3;
	setp.ne.s32 	%p4, %r43, %r40;
	mov.u32 	%r43, %r14;
	@%p4 bra 	$L__BB0_5;
$L__BB0_8:
	bar.sync 	0;
	add.s32 	%r41, %r5, 4;
	setp.lt.u32 	%p5, %r5, 124;
	@%p5 bra 	$L__BB0_1;
	st.global.f64 	[%rd3], %fd96;
	ret;

}


// ===== COMPILED SASS (sm_100) =====

	.target	sm_100

	.elftype	@"ET_EXEC"


//--------------------- .note.nv.tkinfo           --------------------------
	.section	.note.nv.tkinfo,"",@"SHT_NOTE"
	.sectionflags	@"SHF_NOTE_NV_TKINFO"
	.tkinfo
        /*0018*/ 	.word	0x00000002
        /*0030*/ 	.string	""
        /*0030*/ 	.string	"ptxas"
        /*0030*/ 	.string	"Cuda compilation tools, release 13.0, V13.0.88"
        /*0030*/ 	.string	"Build cuda_13.0.r13.0/compiler.36424714_0"
        /*0030*/ 	.string	"-arch sm_100 -m 64 "



//--------------------- .note.nv.cuinfo           --------------------------
	.section	.note.nv.cuinfo,"",@"SHT_NOTE"
	.sectionflags	@"SHF_NOTE_NV_CUINFO"
        /*0018*/ 	.short	0x0002
        /*001a*/ 	.short	0x0064
        /*001c*/ 	.short	0x0082
	.zero		2


//--------------------- .nv.info                  --------------------------
	.section	.nv.info,"",@"SHT_CUDA_INFO"
	.align	4


	//----- nvinfo : EIATTR_REGCOUNT
	.align		4
        /*0000*/ 	.byte	0x04, 0x2f
        /*0002*/ 	.short	(.L_1 - .L_0)
	.align		4
.L_0:
        /*0004*/ 	.word	index@(_Z9p1_kernelPdS_S_)
        /*0008*/ 	.word	0x00000020


	//----- nvinfo : EIATTR_FRAME_SIZE
	.align		4
.L_1:
        /*000c*/ 	.byte	0x04, 0x11
        /*000e*/ 	.short	(.L_3 - .L_2)
	.align		4
.L_2:
        /*0010*/ 	.word	index@(_Z9p1_kernelPdS_S_)
        /*0014*/ 	.word	0x00000000


	//----- nvinfo : EIATTR_MIN_STACK_SIZE
	.align		4
.L_3:
        /*0018*/ 	.byte	0x04, 0x12
        /*001a*/ 	.short	(.L_5 - .L_4)
	.align		4
.L_4:
        /*001c*/ 	.word	index@(_Z9p1_kernelPdS_S_)
        /*0020*/ 	.word	0x00000000
.L_5:


//--------------------- .nv.compat                --------------------------
	.section	.nv.compat,"",@"SHT_CUDA_COMPAT_INFO"
	.align	4
        /*0000*/ 	.byte	0x02, 0x09, 0x00, 0x00, 0x02, 0x02, 0x01, 0x00, 0x02, 0x05, 0x05, 0x00, 0x03, 0x07, 0x01, 0x01
        /*0010*/ 	.byte	0x02, 0x03, 0x00, 0x00, 0x02, 0x06, 0x01, 0x00, 0x04, 0x0b, 0x08, 0x00, 0x01, 0x00, 0x00, 0x00
        /*0020*/ 	.byte	0x00, 0x00, 0x00, 0x00


//--------------------- .nv.info._Z9p1_kernelPdS_S_ --------------------------
	.section	.nv.info._Z9p1_kernelPdS_S_,"",@"SHT_CUDA_INFO"
	.sectionflags	@""
	.align	4


	//----- nvinfo : EIATTR_CUDA_API_VERSION
	.align		4
        /*0000*/ 	.byte	0x04, 0x37
        /*0002*/ 	.short	(.L_7 - .L_6)
.L_6:
        /*0004*/ 	.word	0x00000082


	//----- nvinfo : EIATTR_KPARAM_INFO
	.align		4
.L_7:
        /*0008*/ 	.byte	0x04, 0x17
        /*000a*/ 	.short	(.L_9 - .L_8)
.L_8:
        /*000c*/ 	.word	0x00000000
        /*0010*/ 	.short	0x0002
        /*0012*/ 	.short	0x0010
        /*0014*/ 	.byte	0x00, 0xf5, 0x21, 0x00


	//----- nvinfo : EIATTR_KPARAM_INFO
	.align		4
.L_9:
        /*0018*/ 	.byte	0x04, 0x17
        /*001a*/ 	.short	(.L_11 - .L_10)
.L_10:
        /*001c*/ 	.word	0x00000000
        /*0020*/ 	.short	0x0001
        /*0022*/ 	.short	0x0008
        /*0024*/ 	.byte	0x00, 0xf5, 0x21, 0x00


	//----- nvinfo : EIATTR_KPARAM_INFO
	.align		4
.L_11:
        /*0028*/ 	.byte	0x04, 0x17
        /*002a*/ 	.short	(.L_13 - .L_12)
.L_12:
        /*002c*/ 	.word	0x00000000
        /*0030*/ 	.short	0x0000
        /*0032*/ 	.short	0x0000
        /*0034*/ 	.byte	0x00, 0xf5, 0x21, 0x00


	//----- nvinfo : EIATTR_SPARSE_MMA_MASK
	.align		4
.L_13:
        /*0038*/ 	.byte	0x03, 0x50
        /*003a*/ 	.short	0x0000


	//----- nvinfo : EIATTR_MAXREG_COUNT
	.align		4
        /*003c*/ 	.byte	0x03, 0x1b
        /*003e*/ 	.short	0x00ff


	//----- nvinfo : EIATTR_NUM_BARRIERS
	.align		4
        /*0040*/ 	.byte	0x02, 0x4c
        /*0042*/ 	.byte	0x01
	.zero		1


	//----- nvinfo : EIATTR_MERCURY_ISA_VERSION
	.align		4
        /*0044*/ 	.byte	0x03, 0x5f
        /*0046*/ 	.short	0x0101


	//----- nvinfo : EIATTR_VRC_CTA_INIT_COUNT
	.align		4
        /*0048*/ 	.byte	0x02, 0x4a
	.zero		1
	.zero		1


	//----- nvinfo : EIATTR_EXIT_INSTR_OFFSETS
	.align		4
        /*004c*/ 	.byte	0x04, 0x1c
        /*004e*/ 	.short	(.L_15 - .L_14)


	//   ....[0]....
.L_14:
        /*0050*/ 	.word	0x00000c90


	//----- nvinfo : EIATTR_CRS_STACK_SIZE
	.align		4
.L_15:
        /*0054*/ 	.byte	0x04, 0x1e
        /*0056*/ 	.short	(.L_17 - .L_16)
.L_16:
        /*0058*/ 	.word	0x00000000


	//----- nvinfo : EIATTR_CBANK_PARAM_SIZE
	.align		4
.L_17:
        /*005c*/ 	.byte	0x03, 0x19
        /*005e*/ 	.short	0x0018


	//----- nvinfo : EIATTR_PARAM_CBANK
	.align		4
        /*0060*/ 	.byte	0x04, 0x0a
        /*0062*/ 	.short	(.L_19 - .L_18)
	.align		4
.L_18:
        /*0064*/ 	.word	index@(.nv.constant0._Z9p1_kernelPdS_S_)
        /*0068*/ 	.short	0x0380
        /*006a*/ 	.short	0x0018


	//----- nvinfo : EIATTR_SW_WAR
	.align		4
.L_19:
        /*006c*/ 	.byte	0x04, 0x36
        /*006e*/ 	.short	(.L_21 - .L_20)
.L_20:
        /*0070*/ 	.word	0x00000008
.L_21:


//--------------------- .nv.callgraph             --------------------------
	.section	.nv.callgraph,"",@"SHT_CUDA_CALLGRAPH"
	.align	4
	.sectionentsize	8
	.align		4
        /*0000*/ 	.word	0x00000000
	.align		4
        /*0004*/ 	.word	0xffffffff
	.align		4
        /*0008*/ 	.word	0x00000000
	.align		4
        /*000c*/ 	.word	0xfffffffe
	.align		4
        /*0010*/ 	.word	0x00000000
	.align		4
        /*0014*/ 	.word	0xfffffffd
	.align		4
        /*0018*/ 	.word	0x00000000
	.align		4
        /*001c*/ 	.word	0xfffffffc


//--------------------- .text._Z9p1_kernelPdS_S_  --------------------------
	.section	.text._Z9p1_kernelPdS_S_,"ax",@progbits
	.align	128
        .global         _Z9p1_kernelPdS_S_
        .type           _Z9p1_kernelPdS_S_,@function
        .size           _Z9p1_kernelPdS_S_,(.L_x_7 - _Z9p1_kernelPdS_S_)
        .other          _Z9p1_kernelPdS_S_,@"STO_CUDA_ENTRY STV_DEFAULT"
_Z9p1_kernelPdS_S_:
.text._Z9p1_kernelPdS_S_:
[----:B------:R-:W-:Y:S01]  /*0000*/  LDC R1, c[0x0][0x37c] ;  /* 0x0000df00ff017b82 */ /* 0x000fe20000000800 */
[----:B------:R-:W0:Y:S07]  /*0010*/  S2R R0, SR_CTAID.X ;  /* 0x0000000000007919 */ /* 0x000e2e0000002500 */
[----:B------:R-:W1:Y:S01]  /*0020*/  LDC.64 R24, c[0x0][0x390] ;  /* 0x0000e400ff187b82 */ /* 0x000e620000000a00 */
[----:B------:R-:W2:Y:S01]  /*0030*/  LDCU.64 UR12, c[0x0][0x358] ;  /* 0x00006b00ff0c77ac */ /* 0x000ea20008000a00 */
[----:B------:R-:W0:Y:S01]  /*0040*/  S2R R9, SR_TID.X ;  /* 0x0000000000097919 */ /* 0x000e220000002100 */
[----:B------:R-:W3:Y:S01]  /*0050*/  LDCU.64 UR8, c[0x0][0x388] ;  /* 0x00007100ff0877ac */ /* 0x000ee20008000a00 */
[----:B------:R-:W4:Y:S01]  /*0060*/  S2R R2, SR_CTAID.Y ;  /* 0x0000000000027919 */ /* 0x000f220000002600 */
[----:B0-----:R-:W-:-:S04]  /*0070*/  IMAD R7, R0, 0x4, R9 ;  /* 0x0000000400077824 */ /* 0x001fc800078e0209 */
[----:B----4-:R-:W-:-:S04]  /*0080*/  IMAD R3, R2, 0x80, R7 ;  /* 0x0000008002037824 */ /* 0x010fc800078e0207 */
[----:B-1----:R-:W-:-:S06]  /*0090*/  IMAD.WIDE.U32 R24, R3, 0x8, R24 ;  /* 0x0000000803187825 */ /* 0x002fcc00078e0018 */
[----:B--2---:R-:W5:Y:S01]  /*00a0*/  LDG.E.64 R24, desc[UR12][R24.64] ;  /* 0x0000000c18187981 */ /* 0x004f62000c1e1b00 */
[----:B------:R-:W0:Y:S01]  /*00b0*/  S2UR UR6, SR_CgaCtaId ;  /* 0x00000000000679c3 */ /* 0x000e220000008800 */
[----:B------:R-:W-:Y:S01]  /*00c0*/  IMAD.WIDE.U32 R4, R2, 0x20000, RZ ;  /* 0x0002000002047825 */ /* 0x000fe200078e00ff */
[----:B------:R-:W-:Y:S02]  /*00d0*/  UMOV UR4, 0x400 ;  /* 0x0000040000047882 */ /* 0x000fe40000000000 */
[----:B------:R-:W-:Y:S01]  /*00e0*/  UIADD3 UR5, UPT, UPT, UR4, 0x1000, URZ ;  /* 0x0000100004057890 */ /* 0x000fe2000fffe0ff */
[----:B------:R-:W-:-:S04]  /*00f0*/  LOP3.LUT R3, R4, 0x40, RZ, 0xfc, !PT ;  /* 0x0000004004037812 */ /* 0x000fc800078efcff */
[----:B---3--:R-:W-:-:S04]  /*0100*/  IADD3 RZ, P0, PT, R3, UR8, RZ ;  /* 0x0000000803ff7c10 */ /* 0x008fc8000ff1e0ff */
[----:B------:R-:W-:Y:S01]  /*0110*/  IADD3.X R4, PT, PT, R5, UR9, RZ, P0, !PT ;  /* 0x0000000905047c10 */ /* 0x000fe200087fe4ff */
[----:B0-----:R-:W-:Y:S02]  /*0120*/  ULEA UR5, UR6, UR5, 0x18 ;  /* 0x0000000506057291 */ /* 0x001fe4000f8ec0ff */
[----:B------:R-:W-:-:S04]  /*0130*/  ULEA UR4, UR6, UR4, 0x18 ;  /* 0x0000000406047291 */ /* 0x000fc8000f8ec0ff */
[C---:B------:R-:W-:Y:S02]  /*0140*/  LEA R5, R9.reuse, UR5, 0xa ;  /* 0x0000000509057c11 */ /* 0x040fe4000f8e50ff */
[----:B------:R-:W-:Y:S01]  /*0150*/  LEA R6, R9, UR4, 0xa ;  /* 0x0000000409067c11 */ /* 0x000fe2000f8e50ff */
[----:B------:R-:W-:-:S06]  /*0160*/  UMOV UR4, URZ ;  /* 0x000000ff00047c82 */ /* 0x000fcc0008000000 */
.L_x_5:
[----:B------:R-:W0:Y:S01]  /*0170*/  S2R R3, SR_TID.X ;  /* 0x0000000000037919 */ /* 0x000e220000002100 */
[----:B------:R-:W1:Y:S01]  /*0180*/  LDCU.64 UR6, c[0x0][0x380] ;  /* 0x00007000ff0677ac */ /* 0x000e620008000a00 */
[----:B------:R-:W-:Y:S01]  /*0190*/  IMAD.WIDE.U32 R8, R2, 0x20000, RZ ;  /* 0x0002000002087825 */ /* 0x000fe200078e00ff */
[----:B------:R-:W2:Y:S02]  /*01a0*/  LDCU UR5, c[0x0][0x388] ;  /* 0x00007100ff0577ac */ /* 0x000ea40008000800 */
[----:B------:R-:W-:-:S04]  /*01b0*/  LOP3.LUT R10, R8, 0x40, RZ, 0xfc, !PT ;  /* 0x00000040080a7812 */ /* 0x000fc800078efcff */
[C---:B-1----:R-:W-:Y:S01]  /*01c0*/  IADD3 R11, P1, PT, R10.reuse, UR6, RZ ;  /* 0x000000060a0b7c10 */ /* 0x042fe2000ff3e0ff */
[----:B--2---:R-:W-:-:S03]  /*01d0*/  VIADD R13, R10, UR5 ;  /* 0x000000050a0d7c36 */ /* 0x004fc60008000000 */
[----:B------:R-:W-:Y:S01]  /*01e0*/  IADD3.X R14, PT, PT, R9, UR7, RZ, P1, !PT ;  /* 0x00000007090e7c10 */ /* 0x000fe20008ffe4ff */
[----:B------:R-:W-:Y:S01]  /*01f0*/  UMOV UR5, 0x40 ;  /* 0x0000004000057882 */ /* 0x000fe20000000000 */
[----:B0-----:R-:W-:-:S04]  /*0200*/  IADD3 R3, P0, PT, R3, UR4, RZ ;  /* 0x0000000403037c10 */ /* 0x001fc8000ff1e0ff */
[----:B------:R-:W-:Y:S01]  /*0210*/  IADD3.X R12, PT, PT, RZ, RZ, RZ, P0, !PT ;  /* 0x000000ffff0c7210 */ /* 0x000fe200007fe4ff */
[----:B------:R-:W-:-:S03]  /*0220*/  IMAD.SHL.U32 R8, R3, 0x400, RZ ;  /* 0x0000040003087824 */ /* 0x000fc600078e00ff */
[----:B------:R-:W-:Y:S02]  /*0230*/  SHF.L.U64.HI R9, R3, 0xa, R12 ;  /* 0x0000000a03097819 */ /* 0x000fe4000001020c */
[C---:B------:R-:W-:Y:S02]  /*0240*/  IADD3 R10, P0, PT, R8.reuse, R11, RZ ;  /* 0x0000000b080a7210 */ /* 0x040fe40007f1e0ff */
[----:B------:R-:W-:-:S03]  /*0250*/  IADD3 R8, P1, PT, R8, R13, RZ ;  /* 0x0000000d08087210 */ /* 0x000fc60007f3e0ff */
[C---:B------:R-:W-:Y:S02]  /*0260*/  IMAD.X R11, R9.reuse, 0x1, R14, P0 ;  /* 0x00000001090b7824 */ /* 0x040fe400000e060e */
[----:B------:R-:W-:-:S08]  /*0270*/  IMAD.X R9, R9, 0x1, R4, P1 ;  /* 0x0000000109097824 */ /* 0x000fd000008e0604 */
.L_x_0:
[----:B------:R-:W2:Y:S04]  /*0280*/  LDG.E.64 R28, desc[UR12][R10.64+-0x40] ;  /* 0xffffc00c0a1c7981 */ /* 0x000ea8000c1e1b00 */
[----:B------:R-:W3:Y:S04]  /*0290*/  LDG.E.64 R14, desc[UR12][R8.64+-0x40] ;  /* 0xffffc00c080e7981 */ /* 0x000ee8000c1e1b00 */
[----:B------:R-:W4:Y:S04]  /*02a0*/  LDG.E.64 R16, desc[UR12][R10.64+-0x38] ;  /* 0xffffc80c0a107981 */ /* 0x000f28000c1e1b00 */
[----:B------:R-:W4:Y:S04]  /*02b0*/  LDG.E.64 R12, desc[UR12][R8.64+-0x38] ;  /* 0xffffc80c080c7981 */ /* 0x000f28000c1e1b00 */
[----:B------:R-:W4:Y:S04]  /*02c0*/  LDG.E.64 R26, desc[UR12][R10.64+-0x30] ;  /* 0xffffd00c0a1a7981 */ /* 0x000f28000c1e1b00 */
[----:B------:R-:W4:Y:S04]  /*02d0*/  LDG.E.64 R20, desc[UR12][R8.64+-0x30] ;  /* 0xffffd00c08147981 */ /* 0x000f28000c1e1b00 */
[----:B------:R-:W4:Y:S04]  /*02e0*/  LDG.E.64 R18, desc[UR12][R10.64+-0x20] ;  /* 0xffffe00c0a127981 */ /* 0x000f28000c1e1b00 */
[----:B------:R-:W4:Y:S04]  /*02f0*/  LDG.E.64 R22, desc[UR12][R8.64+-0x20] ;  /* 0xffffe00c08167981 */ /* 0x000f28000c1e1b00 */
[----:B--2---:R0:W-:Y:S04]  /*0300*/  STS.64 [R6+UR5+-0x40], R28 ;  /* 0xffffc01c06007988 */ /* 0x0041e80008000a05 */
[----:B---3--:R1:W-:Y:S04]  /*0310*/  STS.64 [R5+UR5+-0x40], R14 ;  /* 0xffffc00e05007988 */ /* 0x0083e80008000a05 */
[----:B----4-:R2:W-:Y:S04]  /*0320*/  STS.64 [R6+UR5+-0x38], R16 ;  /* 0xffffc81006007988 */ /* 0x0105e80008000a05 */
[----:B0-----:R-:W3:Y:S04]  /*0330*/  LDG.E.64 R28, desc[UR12][R8.64+-0x10] ;  /* 0xfffff00c081c7981 */ /* 0x001ee8000c1e1b00 */
[----:B-1----:R-:W4:Y:S04]  /*0340*/  LDG.E.64 R14, desc[UR12][R10.64+-0x28] ;  /* 0xffffd80c0a0e7981 */ /* 0x002f28000c1e1b00 */
[----:B--2---:R-:W2:Y:S04]  /*0350*/  LDG.E.64 R16, desc[UR12][R8.64+-0x28] ;  /* 0xffffd80c08107981 */ /* 0x004ea8000c1e1b00 */
[----:B------:R0:W-:Y:S04]  /*0360*/  STS.64 [R5+UR5+-0x38], R12 ;  /* 0xffffc80c05007988 */ /* 0x0001e80008000a05 */
[----:B0-----:R-:W3:Y:S04]  /*0370*/  LDG.E.64 R12, desc[UR12][R10.64+-0x18] ;  /* 0xffffe80c0a0c7981 */ /* 0x001ee8000c1e1b00 */
[----:B------:R0:W-:Y:S04]  /*0380*/  STS.64 [R6+UR5+-0x30], R26 ;  /* 0xffffd01a06007988 */ /* 0x0001e80008000a05 */
[----:B------:R1:W-:Y:S04]  /*0390*/  STS.64 [R5+UR5+-0x30], R20 ;  /* 0xffffd01405007988 */ /* 0x0003e80008000a05 */
[----:B0-----:R-:W3:Y:S04]  /*03a0*/  LDG.E.64 R26, desc[UR12][R10.64] ;  /* 0x0000000c0a1a7981 */ /* 0x001ee8000c1e1b00 */
[----:B-1----:R-:W3:Y:S04]  /*03b0*/  LDG.E.64 R20, desc[UR12][R8.64+-0x18] ;  /* 0xffffe80c08147981 */ /* 0x002ee8000c1e1b00 */
[----:B----4-:R0:W-:Y:S04]  /*03c0*/  STS.64 [R6+UR5+-0x28], R14 ;  /* 0xffffd80e06007988 */ /* 0x0101e80008000a05 */
[----:B--2---:R-:W-:Y:S04]  /*03d0*/  STS.64 [R5+UR5+-0x28], R16 ;  /* 0xffffd81005007988 */ /* 0x004fe80008000a05 */
[----:B------:R1:W-:Y:S04]  /*03e0*/  STS.64 [R6+UR5+-0x20], R18 ;  /* 0xffffe01206007988 */ /* 0x0003e80008000a05 */
[----:B0-----:R-:W2:Y:S04]  /*03f0*/  LDG.E.64 R14, desc[UR12][R10.64+-0x8] ;  /* 0xfffff80c0a0e7981 */ /* 0x001ea8000c1e1b00 */
[----:B------:R0:W-:Y:S04]  /*0400*/  STS.64 [R5+UR5+-0x20], R22 ;  /* 0xffffe01605007988 */ /* 0x0001e80008000a05 */
[----:B-1----:R-:W4:Y:S04]  /*0410*/  LDG.E.64 R18, desc[UR12][R10.64+-0x10] ;  /* 0xfffff00c0a127981 */ /* 0x002f28000c1e1b00 */
[----:B------:R-:W2:Y:S04]  /*0420*/  LDG.E.64 R16, desc[UR12][R8.64+-0x8] ;  /* 0xfffff80c08107981 */ /* 0x000ea8000c1e1b00 */
[----:B---3--:R1:W-:Y:S04]  /*0430*/  STS.64 [R6+UR5+-0x18], R12 ;  /* 0xffffe80c06007988 */ /* 0x0083e80008000a05 */
[----:B0-----:R-:W3:Y:S04]  /*0440*/  LDG.E.64 R22, desc[UR12][R10.64+0x8] ;  /* 0x0000080c0a167981 */ /* 0x001ee8000c1e1b00 */
[----:B-1----:R-:W3:Y:S04]  /*0450*/  LDG.E.64 R12, desc[UR12][R8.64] ;  /* 0x0000000c080c7981 */ /* 0x002ee8000c1e1b00 */
[----:B------:R0:W-:Y:S04]  /*0460*/  STS.64 [R5+UR5+-0x18], R20 ;  /* 0xffffe81405007988 */ /* 0x0001e80008000a05 */
[----:B0-----:R-:W3:Y:S04]  /*0470*/  LDG.E.64 R20, desc[UR12][R10.64+0x10] ;  /* 0x0000100c0a147981 */ /* 0x001ee8000c1e1b00 */
[----:B----4-:R0:W-:Y:S04]  /*0480*/  STS.64 [R6+UR5+-0x10], R18 ;  /* 0xfffff01206007988 */ /* 0x0101e80008000a05 */
[----:B------:R-:W-:Y:S04]  /*0490*/  STS.64 [R5+UR5+-0x10], R28 ;  /* 0xfffff01c05007988 */ /* 0x000fe80008000a05 */
[----:B--2---:R1:W-:Y:S04]  /*04a0*/  STS.64 [R6+UR5+-0x8], R14 ;  /* 0xfffff80e06007988 */ /* 0x0043e80008000a05 */
[----:B0-----:R-:W2:Y:S04]  /*04b0*/  LDG.E.64 R18, desc[UR12][R8.64+0x8] ;  /* 0x0000080c08127981 */ /* 0x001ea8000c1e1b00 */
[----:B------:R0:W-:Y:S04]  /*04c0*/  STS.64 [R5+UR5+-0x8], R16 ;  /* 0xfffff81005007988 */ /* 0x0001e80008000a05 */
[----:B------:R4:W-:Y:S04]  /*04d0*/  STS.64 [R6+UR5], R26 ;  /* 0x0000001a06007988 */ /* 0x0009e80008000a05 */
[----:B-1----:R-:W2:Y:S04]  /*04e0*/  LDG.E.64 R14, desc[UR12][R8.64+0x10] ;  /* 0x0000100c080e7981 */ /* 0x002ea8000c1e1b00 */
[----:B0-----:R-:W2:Y:S04]  /*04f0*/  LDG.E.64 R16, desc[UR12][R10.64+0x18] ;  /* 0x0000180c0a107981 */ /* 0x001ea8000c1e1b00 */
[----:B---3--:R0:W-:Y:S04]  /*0500*/  STS.64 [R5+UR5], R12 ;  /* 0x0000000c05007988 */ /* 0x0081e80008000a05 */
[----:B------:R-:W3:Y:S04]  /*0510*/  LDG.E.64 R28, desc[UR12][R10.64+0x20] ;  /* 0x0000200c0a1c7981 */ /* 0x000ee8000c1e1b00 */
[----:B----4-:R-:W4:Y:S04]  /*0520*/  LDG.E.64 R26, desc[UR12][R8.64+0x20] ;  /* 0x0000200c081a7981 */ /* 0x010f28000c1e1b00 */
[----:B0-----:R-:W3:Y:S04]  /*0530*/  LDG.E.64 R12, desc[UR12][R8.64+0x18] ;  /* 0x0000180c080c7981 */ /* 0x001ee8000c1e1b00 */
[----:B------:R0:W-:Y:S04]  /*0540*/  STS.64 [R6+UR5+0x8], R22 ;  /* 0x0000081606007988 */ /* 0x0001e80008000a05 */
[----:B0-----:R-:W4:Y:S04]  /*0550*/  LDG.E.64 R22, desc[UR12][R10.64+0x28] ;  /* 0x0000280c0a167981 */ /* 0x001f28000c1e1b00 */
[----:B--2---:R0:W-:Y:S04]  /*0560*/  STS.64 [R5+UR5+0x8], R18 ;  /* 0x0000081205007988 */ /* 0x0041e80008000a05 */
[----:B------:R-:W-:Y:S04]  /*0570*/  STS.64 [R6+UR5+0x10], R20 ;  /* 0x0000101406007988 */ /* 0x000fe80008000a05 */
[----:B------:R1:W-:Y:S04]  /*0580*/  STS.64 [R5+UR5+0x10], R14 ;  /* 0x0000100e05007988 */ /* 0x0003e80008000a05 */
[----:B------:R2:W-:Y:S04]  /*0590*/  STS.64 [R6+UR5+0x18], R16 ;  /* 0x0000181006007988 */ /* 0x0005e80008000a05 */
[----:B0-----:R-:W4:Y:S04]  /*05a0*/  LDG.E.64 R18, desc[UR12][R10.64+0x38] ;  /* 0x0000380c0a127981 */ /* 0x001f28000c1e1b00 */
[----:B-1----:R0:W4:Y:S04]  /*05b0*/  LDG.E.64 R14, desc[UR12][R10.64+0x30] ;  /* 0x0000300c0a0e7981 */ /* 0x002128000c1e1b00 */
[----:B--2---:R-:W2:Y:S04]  /*05c0*/  LDG.E.64 R16, desc[UR12][R8.64+0x30] ;  /* 0x0000300c08107981 */ /* 0x004ea8000c1e1b00 */
[----:B---3--:R1:W-:Y:S04]  /*05d0*/  STS.64 [R5+UR5+0x18], R12 ;  /* 0x0000180c05007988 */ /* 0x0083e80008000a05 */
[----:B------:R-:W3:Y:S04]  /*05e0*/  LDG.E.64 R20, desc[UR12][R8.64+0x38] ;  /* 0x0000380c08147981 */ /* 0x000ee8000c1e1b00 */
[----:B-1----:R1:W2:Y:S04]  /*05f0*/  LDG.E.64 R12, desc[UR12][R8.64+0x28] ;  /* 0x0000280c080c7981 */ /* 0x0022a8000c1e1b00 */
[----:B------:R2:W-:Y:S04]  /*0600*/  STS.64 [R6+UR5+0x20], R28 ;  /* 0x0000201c06007988 */ /* 0x0005e80008000a05 */
[----:B----4-:R4:W-:Y:S04]  /*0610*/  STS.64 [R5+UR5+0x20], R26 ;  /* 0x0000201a05007988 */ /* 0x0109e80008000a05 */
[----:B------:R4:W-:Y:S01]  /*0620*/  STS.64 [R6+UR5+0x28], R22 ;  /* 0x0000281606007988 */ /* 0x0009e20008000a05 */
[----:B0-----:R-:W-:-:S02]  /*0630*/  IADD3 R10, P0, PT, R10, 0x80, RZ ;  /* 0x000000800a0a7810 */ /* 0x001fc40007f1e0ff */
[----:B-1----:R-:W-:-:S03]  /*0640*/  IADD3 R8, P1, PT, R8, 0x80, RZ ;  /* 0x0000008008087810 */ /* 0x002fc60007f3e0ff */
[----:B------:R-:W-:Y:S01]  /*0650*/  IMAD.X R11, RZ, RZ, R11, P0 ;  /* 0x000000ffff0b7224 */ /* 0x000fe200000e060b */
[----:B------:R-:W-:Y:S01]  /*0660*/  IADD3.X R9, PT, PT, RZ, R9, RZ, P1, !PT ;  /* 0x00000009ff097210 */ /* 0x000fe20000ffe4ff */
[----:B--2---:R4:W-:Y:S04]  /*0670*/  STS.64 [R5+UR5+0x28], R12 ;  /* 0x0000280c05007988 */ /* 0x0049e80008000a05 */
[----:B------:R4:W-:Y:S04]  /*0680*/  STS.64 [R6+UR5+0x30], R14 ;  /* 0x0000300e06007988 */ /* 0x0009e80008000a05 */
[----:B------:R4:W-:Y:S04]  /*0690*/  STS.64 [R5+UR5+0x30], R16 ;  /* 0x0000301005007988 */ /* 0x0009e80008000a05 */
[----:B------:R4:W-:Y:S04]  /*06a0*/  STS.64 [R6+UR5+0x38], R18 ;  /* 0x0000381206007988 */ /* 0x0009e80008000a05 */
[----:B---3--:R4:W-:Y:S01]  /*06b0*/  STS.64 [R5+UR5+0x38], R20 ;  /* 0x0000381405007988 */ /* 0x0089e20008000a05 */
[----:B------:R-:W-:-:S04]  /*06c0*/  UIADD3 UR5, UPT, UPT, UR5, 0x80, URZ ;  /* 0x0000008005057890 */ /* 0x000fc8000fffe0ff */
[----:B------:R-:W-:-:S09]  /*06d0*/  UISETP.NE.AND UP0, UPT, UR5, 0x440, UPT ;  /* 0x000004400500788c */ /* 0x000fd2000bf05270 */
[----:B----4-:R-:W-:Y:S05]  /*06e0*/  BRA.U UP0, `(.L_x_0) ;  /* 0xfffffff900e47547 */ /* 0x010fea000b83ffff */
[----:B------:R-:W-:Y:S01]  /*06f0*/  BAR.SYNC.DEFER_BLOCKING 0x0 ;  /* 0x0000000000007b1d */ /* 0x000fe20000010000 */
[----:B------:R-:W-:-:S05]  /*0700*/  ISETP.GE.U32.AND P0, PT, R2, R7, PT ;  /* 0x000000070200720c */ /* 0x000fca0003f06070 */
[----:B------:R-:W-:Y:S08]  /*0710*/  BSSY.RECONVERGENT B0, `(.L_x_1) ;  /* 0x000004d000007945 */ /* 0x000ff00003800200 */
[----:B------:R-:W-:Y:S05]  /*0720*/  @P0 BRA `(.L_x_2) ;  /* 0x00000004002c0947 */ /* 0x000fea0003800000 */
[----:B------:R-:W-:-:S05]  /*0730*/  UMOV UR6, UR4 ;  /* 0x0000000400067c82 */ /* 0x000fca0008000000 */
.L_x_4:
[----:B------:R-:W0:Y:S01]  /*0740*/  S2UR UR8, SR_CgaCtaId ;  /* 0x00000000000879c3 */ /* 0x000e220000008800 */
[----:B------:R-:W-:Y:S01]  /*0750*/  UMOV UR7, 0x400 ;  /* 0x0000040000077882 */ /* 0x000fe20000000000 */
[----:B------:R-:W-:Y:S01]  /*0760*/  LEA R3, R7, UR6, 0x7 ;  /* 0x0000000607037c11 */ /* 0x000fe2000f8e38ff */
[----:B------:R-:W-:Y:S02]  /*0770*/  UIADD3 UR9, UPT, UPT, UR7, 0x1000, URZ ;  /* 0x0000100007097890 */ /* 0x000fe4000fffe0ff */
[----:B------:R-:W-:Y:S02]  /*0780*/  UIADD3 UR5, UPT, UPT, UR6, -UR4, URZ ;  /* 0x8000000406057290 */ /* 0x000fe4000fffe0ff */
[----:B------:R-:W-:Y:S01]  /*0790*/  IMAD.SHL.U32 R3, R3, 0x80, RZ ;  /* 0x0000008003037824 */ /* 0x000fe200078e00ff */
[----:B0-----:R-:W-:Y:S02]  /*07a0*/  ULEA UR7, UR8, UR7, 0x18 ;  /* 0x0000000708077291 */ /* 0x001fe4000f8ec0ff */
[----:B------:R-:W-:-:S02]  /*07b0*/  ULEA UR8, UR8, UR9, 0x18 ;  /* 0x0000000908087291 */ /* 0x000fc4000f8ec0ff */
[----:B------:R-:W-:Y:S02]  /*07c0*/  ULEA UR7, UR5, UR7, 0xa ;  /* 0x0000000705077291 */ /* 0x000fe4000f8e50ff */
[----:B------:R-:W-:-:S03]  /*07d0*/  ULEA UR8, UR5, UR8, 0xa ;  /* 0x0000000805087291 */ /* 0x000fc6000f8e50ff */
[----:B------:R-:W-:-:S09]  /*07e0*/  UMOV UR5, URZ ;  /* 0x000000ff00057c82 */ /* 0x000fd20008000000 */
.L_x_3:
[----:B------:R-:W0:Y:S01]  /*07f0*/  LDC.64 R16, c[0x0][0x380] ;  /* 0x0000e000ff107b82 */ /* 0x000e220000000a00 */
[----:B------:R-:W-:-:S07]  /*0800*/  VIADD R9, R3, UR5 ;  /* 0x0000000503097c36 */ /* 0x000fce0008000000 */
[----:B------:R-:W1:Y:S01]  /*0810*/  LDC.64 R18, c[0x0][0x388] ;  /* 0x0000e200ff127b82 */ /* 0x000e620000000a00 */
[----:B0-----:R-:W-:-:S05]  /*0820*/  IMAD.WIDE.U32 R16, R9, 0x8, R16 ;  /* 0x0000000809107825 */ /* 0x001fca00078e0010 */
[----:B------:R-:W2:Y:S01]  /*0830*/  LDG.E.64 R12, desc[UR12][R16.64] ;  /* 0x0000000c100c7981 */ /* 0x000ea2000c1e1b00 */
[----:B-1----:R-:W-:Y:S01]  /*0840*/  IMAD.WIDE.U32 R18, R9, 0x8, R18 ;  /* 0x0000000809127825 */ /* 0x002fe200078e0012 */
[----:B------:R-:W-:Y:S02]  /*0850*/  ULEA UR10, UR5, UR8, 0x3 ;  /* 0x00000008050a7291 */ /* 0x000fe4000f8e18ff */
[----:B------:R-:W3:Y:S04]  /*0860*/  LDG.E.64 R20, desc[UR12][R16.64+0x8] ;  /* 0x0000080c10147981 */ /* 0x000ee8000c1e1b00 */
[----:B------:R-:W4:Y:S04]  /*0870*/  LDG.E.64 R26, desc[UR12][R18.64] ;  /* 0x0000000c121a7981 */ /* 0x000f28000c1e1b00 */
[----:B------:R-:W2:Y:S01]  /*0880*/  LDS.128 R8, [UR10] ;  /* 0x0000000aff087984 */ /* 0x000ea20008000c00 */
[----:B------:R-:W-:-:S03]  /*0890*/  ULEA UR9, UR5, UR7, 0x3 ;  /* 0x0000000705097291 */ /* 0x000fc6000f8e18ff */
[----:B------:R-:W3:Y:S04]  /*08a0*/  LDG.E.64 R22, desc[UR12][R18.64+0x8] ;  /* 0x0000080c12167981 */ /* 0x000ee8000c1e1b00 */
[----:B------:R-:W3:Y:S01]  /*08b0*/  LDG.E.64 R28, desc[UR12][R18.64+0x10] ;  /* 0x0000100c121c7981 */ /* 0x000ee2000c1e1b00 */
[----:B--2---:R-:W-:-:S03]  /*08c0*/  DMUL R8, R12, R8 ;  /* 0x000000080c087228 */ /* 0x004fc60000000000 */
[----:B------:R-:W4:Y:S05]  /*08d0*/  LDS.128 R12, [UR9] ;  /* 0x00000009ff0c7984 */ /* 0x000f2a0008000c00 */
[----:B----4-:R-:W-:Y:S01]  /*08e0*/  DFMA R8, R12, R26, R8 ;  /* 0x0000001a0c08722b */ /* 0x010fe20000000008 */
[----:B------:R-:W2:Y:S04]  /*08f0*/  LDG.E.64 R12, desc[UR12][R16.64+0x10] ;  /* 0x0000100c100c7981 */ /* 0x000ea8000c1e1b00 */
[----:B------:R-:W4:Y:S01]  /*0900*/  LDG.E.64 R26, desc[UR12][R16.64+0x18] ;  /* 0x0000180c101a7981 */ /* 0x000f22000c1e1b00 */
[----:B---3--:R-:W-:-:S02]  /*0910*/  DMUL R20, R20, R10 ;  /* 0x0000000a14147228 */ /* 0x008fc40000000000 */
[----:B-----5:R-:W-:Y:S02]  /*0920*/  DFMA R24, R8, 0.5, R24 ;  /* 0x3fe000000818782b */ /* 0x020fe40000000018 */
[----:B------:R-:W2:Y:S04]  /*0930*/  LDS.128 R8, [UR10+0x10] ;  /* 0x0000100aff087984 */ /* 0x000ea80008000c00 */
[----:B------:R-:W-:Y:S01]  /*0940*/  DFMA R20, R22, R14, R20 ;  /* 0x0000000e1614722b */ /* 0x000fe20000000014 */
[----:B------:R-:W3:Y:S01]  /*0950*/  LDG.E.64 R22, desc[UR12][R18.64+0x18] ;  /* 0x0000180c12167981 */ /* 0x000ee2000c1e1b00 */
[----:B--2---:R-:W-:-:S03]  /*0960*/  DMUL R8, R12, R8 ;  /* 0x000000080c087228 */ /* 0x004fc60000000000 */
[----:B------:R-:W0:Y:S05]  /*0970*/  LDS.128 R12, [UR9+0x10] ;  /* 0x00001009ff0c7984 */ /* 0x000e2a0008000c00 */
[----:B0-----:R-:W-:Y:S01]  /*0980*/  DFMA R8, R12, R28, R8 ;  /* 0x0000001c0c08722b */ /* 0x001fe20000000008 */
[----:B------:R-:W2:Y:S04]  /*0990*/  LDG.E.64 R12, desc[UR12][R16.64+0x20] ;  /* 0x0000200c100c7981 */ /* 0x000ea8000c1e1b00 */
[----:B------:R-:W2:Y:S01]  /*09a0*/  LDG.E.64 R28, desc[UR12][R18.64+0x20] ;  /* 0x0000200c121c7981 */ /* 0x000ea2000c1e1b00 */
[----:B----4-:R-:W-:-:S03]  /*09b0*/  DMUL R10, R26, R10 ;  /* 0x0000000a1a0a7228 */ /* 0x010fc60000000000 */
[----:B------:R-:W4:Y:S01]  /*09c0*/  LDG.E.64 R26, desc[UR12][R16.64+0x28] ;  /* 0x0000280c101a7981 */ /* 0x000f22000c1e1b00 */
[----:B------:R-:W-:-:S03]  /*09d0*/  DFMA R24, R20, 0.5, R24 ;  /* 0x3fe000001418782b */ /* 0x000fc60000000018 */
[----:B------:R-:W4:Y:S01]  /*09e0*/  LDG.E.64 R20, desc[UR12][R18.64+0x28] ;  /* 0x0000280c12147981 */ /* 0x000f22000c1e1b00 */
[----:B---3--:R-:W-:-:S04]  /*09f0*/  DFMA R22, R22, R14, R10 ;  /* 0x0000000e1616722b */ /* 0x008fc8000000000a */
[----:B------:R-:W-:Y:S01]  /*0a00*/  DFMA R24, R8, 0.5, R24 ;  /* 0x3fe000000818782b */ /* 0x000fe20000000018 */
[----:B------:R-:W2:Y:S02]  /*0a10*/  LDS.128 R8, [UR10+0x20] ;  /* 0x0000200aff087984 */ /* 0x000ea40008000c00 */
[----:B--2---:R-:W-:Y:S02]  /*0a20*/  DMUL R8, R12, R8 ;  /* 0x000000080c087228 */ /* 0x004fe40000000000 */
[----:B------:R-:W0:Y:S01]  /*0a30*/  LDS.128 R12, [UR9+0x20] ;  /* 0x00002009ff0c7984 */ /* 0x000e220008000c00 */
[----:B----4-:R-:W-:-:S03]  /*0a40*/  DMUL R10, R26, R10 ;  /* 0x0000000a1a0a7228 */ /* 0x010fc60000000000 */
[----:B------:R-:W2:Y:S02]  /*0a50*/  LDG.E.64 R26, desc[UR12][R16.64+0x38] ;  /* 0x0000380c101a7981 */ /* 0x000ea4000c1e1b00 */
[----:B0-----:R-:W-:Y:S02]  /*0a60*/  DFMA R12, R12, R28, R8 ;  /* 0x0000001c0c0c722b */ /* 0x001fe40000000008 */
[----:B------:R-:W3:Y:S04]  /*0a70*/  LDG.E.64 R28, desc[UR12][R16.64+0x30] ;  /* 0x0000300c101c7981 */ /* 0x000ee8000c1e1b00 */
[----:B------:R-:W4:Y:S04]  /*0a80*/  LDG.E.64 R16, desc[UR12][R18.64+0x30] ;  /* 0x0000300c12107981 */ /* 0x000f28000c1e1b00 */
[----:B------:R-:W4:Y:S01]  /*0a90*/  LDG.E.64 R18, desc[UR12][R18.64+0x38] ;  /* 0x0000380c12127981 */ /* 0x000f22000c1e1b00 */
[----:B------:R-:W-:-:S02]  /*0aa0*/  DFMA R20, R20, R14, R10 ;  /* 0x0000000e1414722b */ /* 0x000fc4000000000a */
[----:B------:R-:W-:Y:S01]  /*0ab0*/  DFMA R22, R22, 0.5, R24 ;  /* 0x3fe000001616782b */ /* 0x000fe20000000018 */
[----:B------:R-:W2:Y:S07]  /*0ac0*/  LDS.128 R8, [UR10+0x30] ;  /* 0x0000300aff087984 */ /* 0x000eae0008000c00 */
[----:B------:R-:W-:Y:S01]  /*0ad0*/  DFMA R22, R12, 0.5, R22 ;  /* 0x3fe000000c16782b */ /* 0x000fe20000000016 */
[----:B------:R-:W4:Y:S01]  /*0ae0*/  LDS.128 R12, [UR9+0x30] ;  /* 0x00003009ff0c7984 */ /* 0x000f220008000c00 */
[----:B------:R-:W-:-:S06]  /*0af0*/  UIADD3 UR5, UPT, UPT, UR5, 0x8, URZ ;  /* 0x0000000805057890 */ /* 0x000fcc000fffe0ff */
[----:B------:R-:W-:Y:S01]  /*0b00*/  DFMA R20, R20, 0.5, R22 ;  /* 0x3fe000001414782b */ /* 0x000fe20000000016 */
[----:B------:R-:W-:Y:S01]  /*0b10*/  UISETP.NE.AND UP0, UPT, UR5, 0x80, UPT ;  /* 0x000000800500788c */ /* 0x000fe2000bf05270 */
[----:B--2---:R-:W-:Y:S02]  /*0b20*/  DMUL R10, R26, R10 ;  /* 0x0000000a1a0a7228 */ /* 0x004fe40000000000 */
[----:B---3--:R-:W-:-:S08]  /*0b30*/  DMUL R8, R28, R8 ;  /* 0x000000081c087228 */ /* 0x008fd00000000000 */
[----:B----4-:R-:W-:-:S08]  /*0b40*/  DFMA R8, R12, R16, R8 ;  /* 0x000000100c08722b */ /* 0x010fd00000000008 */
[----:B------:R-:W-:Y:S02]  /*0b50*/  DFMA R8, R8, 0.5, R20 ;  /* 0x3fe000000808782b */ /* 0x000fe40000000014 */
[----:B------:R-:W-:-:S08]  /*0b60*/  DFMA R10, R18, R14, R10 ;  /* 0x0000000e120a722b */ /* 0x000fd0000000000a */
[----:B------:R-:W-:Y:S01]  /*0b70*/  DFMA R24, R10, 0.5, R8 ;  /* 0x3fe000000a18782b */ /* 0x000fe20000000008 */
[----:B------:R-:W-:Y:S10]  /*0b80*/  BRA.U UP0, `(.L_x_3) ;  /* 0xfffffffd00187547 */ /* 0x000ff4000b83ffff */
[----:B------:R-:W-:Y:S02]  /*0b90*/  UIADD3 UR7, UPT, UPT, UR4, 0x3, URZ ;  /* 0x0000000304077890 */ /* 0x000fe4000fffe0ff */
[----:B------:R-:W-:Y:S02]  /*0ba0*/  UIADD3 UR5, UPT, UPT, UR6, 0x1, URZ ;  /* 0x0000000106057890 */ /* 0x000fe4000fffe0ff */
[----:B------:R-:W-:-:S05]  /*0bb0*/  UISETP.NE.AND UP0, UPT, UR6, UR7, UPT ;  /* 0x000000070600728c */ /* 0x000fca000bf05270 */
[----:B------:R-:W-:-:S04]  /*0bc0*/  UMOV UR6, UR5 ;  /* 0x0000000500067c82 */ /* 0x000fc80008000000 */
[----:B------:R-:W-:Y:S05]  /*0bd0*/  BRA.U UP0, `(.L_x_4) ;  /* 0xfffffff900d87547 */ /* 0x000fea000b83ffff */
.L_x_2:
[----:B------:R-:W-:Y:S05]  /*0be0*/  BSYNC.RECONVERGENT B0 ;  /* 0x0000000000007941 */ /* 0x000fea0003800200 */
.L_x_1:
[----:B------:R-:W-:Y:S01]  /*0bf0*/  BAR.SYNC.DEFER_BLOCKING 0x0 ;  /* 0x0000000000007b1d */ /* 0x000fe20000010000 */
[----:B------:R-:W-:-:S04]  /*0c00*/  UIADD3 UR4, UPT, UPT, UR4, 0x4, URZ ;  /* 0x0000000404047890 */ /* 0x000fc8000fffe0ff */
[----:B------:R-:W-:-:S09]  /*0c10*/  UISETP.GE.U32.AND UP0, UPT, UR4, 0x80, UPT ;  /* 0x000000800400788c */ /* 0x000fd2000bf06070 */
[----:B------:R-:W-:Y:S05]  /*0c20*/  BRA.U !UP0, `(.L_x_5) ;  /* 0xfffffff508507547 */ /* 0x000fea000b83ffff */
[----:B------:R-:W0:Y:S01]  /*0c30*/  S2R R3, SR_TID.X ;  /* 0x0000000000037919 */ /* 0x000e220000002100 */
[----:B------:R-:W1:Y:S01]  /*0c40*/  LDC.64 R4, c[0x0][0x390] ;  /* 0x0000e400ff047b82 */ /* 0x000e620000000a00 */
[----:B0-----:R-:W-:-:S05]  /*0c50*/  LEA R3, R0, R3, 0x2 ;  /* 0x0000000300037211 */ /* 0x001fca00078e10ff */
[----:B------:R-:W-:-:S04]  /*0c60*/  IMAD R3, R2, 0x80, R3 ;  /* 0x0000008002037824 */ /* 0x000fc800078e0203 */
[----:B-1----:R-:W-:-:S05]  /*0c70*/  IMAD.WIDE.U32 R4, R3, 0x8, R4 ;  /* 0x0000000803047825 */ /* 0x002fca00078e0004 */
[----:B-----5:R-:W-:Y:S01]  /*0c80*/  STG.E.64 desc[UR12][R4.64], R24 ;  /* 0x0000001804007986 */ /* 0x020fe2000c101b0c */
[----:B------:R-:W-:Y:S05]  /*0c90*/  EXIT ;  /* 0x000000000000794d */ /* 0x000fea0003800000 */
.L_x_6:
[----:B------:R-:W-:-:S00]  /*0ca0*/  BRA `(.L_x_6) ;  /* 0xfffffffc00fc7947 */ /* 0x000fc0000383ffff */
[----:B------:R-:W-:-:S00]  /*0cb0*/  NOP ;  /* 0x0000000000007918 */ /* 0x000fc00000000000 */
        /* <DEDUP_REMOVED lines=12> */
.L_x_7:


//--------------------- .nv.shared._Z9p1_kernelPdS_S_ --------------------------
	.section	.nv.shared._Z9p1_kernelPdS_S_,"aw",@nobits
	.sectionflags	@""
	.align	8
.nv.shared._Z9p1_kernelPdS_S_:
	.zero		9216


//--------------------- .nv.shared.reserved.0     --------------------------
	.section	.nv.shared.reserved.0,"aw",@nobits
	.weak		__nv_reservedSMEM_offset_0_alias
	.size		__nv_reservedSMEM_offset_0_alias, 0, 64
	.other		__nv_reservedSMEM_offset_0_alias,@"STO_CUDA_RESERVED_SHARED STV_DEFAULT"
__nv_reservedSMEM_offset_0_alias:
	.zero		0
	.zero		64


//--------------------- .nv.constant0._Z9p1_kernelPdS_S_ --------------------------
	.section	.nv.constant0._Z9p1_kernelPdS_S_,"a",@progbits
	.sectionflags	@""
	.align	4
.nv.constant0._Z9p1_kernelPdS_S_:
	.zero		920


//--------------------- SYMBOLS --------------------------

	.type		.nv.reservedSmem.offset0,@object
	.size		.nv.reservedSmem.offset0,0x4
	.type		.nv.reservedSmem.cap,@object
	.size		.nv.reservedSmem.cap,0x4
